//
// Generated by NVIDIA NVVM Compiler
//
// Compiler Build ID: CL-36424714
// Cuda compilation tools, release 13.0, V13.0.88
// Based on NVVM 20.0.0
//

.version 9.0
.target sm_100
.address_size 64

	// .globl	_Z11matmul_tilePKfS0_Pfi
// _ZZ11matmul_tilePKfS0_PfiE2As has been demoted
// _ZZ11matmul_tilePKfS0_PfiE2Bs has been demoted

.visible .entry _Z11matmul_tilePKfS0_Pfi(
	.param .u64 .ptr .align 1 _Z11matmul_tilePKfS0_Pfi_param_0,
	.param .u64 .ptr .align 1 _Z11matmul_tilePKfS0_Pfi_param_1,
	.param .u64 .ptr .align 1 _Z11matmul_tilePKfS0_Pfi_param_2,
	.param .u32 _Z11matmul_tilePKfS0_Pfi_param_3
)
{
	.reg .pred 	%p<8>;
	.reg .b32 	%r<43>;
	.reg .b32 	%f<111>;
	.reg .b64 	%rd<13>;
	// demoted variable
	.shared .align 4 .b8 _ZZ11matmul_tilePKfS0_PfiE2As[4096];
	// demoted variable
	.shared .align 4 .b8 _ZZ11matmul_tilePKfS0_PfiE2Bs[4096];
	ld.param.u64 	%rd4, [_Z11matmul_tilePKfS0_Pfi_param_0];
	ld.param.u64 	%rd5, [_Z11matmul_tilePKfS0_Pfi_param_1];
	ld.param.u64 	%rd6, [_Z11matmul_tilePKfS0_Pfi_param_2];
	ld.param.u32 	%r24, [_Z11matmul_tilePKfS0_Pfi_param_3];
	mov.u32 	%r25, %ctaid.y;
	shl.b32 	%r26, %r25, 5;
	mov.u32 	%r40, %tid.y;
	add.s32 	%r2, %r26, %r40;
	mov.u32 	%r27, %ctaid.x;
	shl.b32 	%r3, %r27, 5;
	mov.u32 	%r38, %tid.x;
	add.s32 	%r5, %r3, %r38;
	setp.lt.s32 	%p1, %r24, 1;
	mov.f32 	%f110, 0f00000000;
	@%p1 bra 	$L__BB0_7;
	add.s32 	%r28, %r24, 31;
	shr.u32 	%r29, %r28, 5;
	shl.b32 	%r30, %r40, 7;
	mov.u32 	%r31, _ZZ11matmul_tilePKfS0_PfiE2As;
	add.s32 	%r6, %r31, %r30;
	shl.b32 	%r32, %r38, 2;
	add.s32 	%r7, %r6, %r32;
	mov.u32 	%r33, _ZZ11matmul_tilePKfS0_PfiE2Bs;
	add.s32 	%r9, %r33, %r32;
	add.s32 	%r8, %r9, %r30;
	neg.s32 	%r42, %r29;
	mad.lo.s32 	%r34, %r40, %r24, %r38;
	add.s32 	%r41, %r34, %r3;
	shl.b32 	%r12, %r24, 5;
	mad.lo.s32 	%r39, %r24, %r2, %r38;
	cvta.to.global.u64 	%rd1, %rd4;
	cvta.to.global.u64 	%rd2, %rd5;
	mov.f32 	%f110, 0f00000000;
$L__BB0_2:
	setp.ge.u32 	%p2, %r2, %r24;
	mul.wide.s32 	%rd7, %r39, 4;
	add.s64 	%rd3, %rd1, %rd7;
	setp.ge.s32 	%p3, %r38, %r24;
	mov.f32 	%f108, 0f00000000;
	or.pred  	%p4, %p2, %p3;
	@%p4 bra 	$L__BB0_4;
	ld.global.f32 	%f108, [%rd3];
$L__BB0_4:
	st.shared.f32 	[%r7], %f108;
	mov.f32 	%f109, 0f00000000;
	max.s32 	%r35, %r5, %r40;
	setp.ge.s32 	%p5, %r35, %r24;
	@%p5 bra 	$L__BB0_6;
	mul.wide.s32 	%rd8, %r41, 4;
	add.s64 	%rd9, %rd2, %rd8;
	ld.global.f32 	%f109, [%rd9];
$L__BB0_6:
	st.shared.f32 	[%r8], %f109;
	bar.sync 	0;
	ld.shared.f32 	%f12, [%r6];
	ld.shared.f32 	%f13, [%r9];
	fma.rn.f32 	%f14, %f12, %f13, %f110;
	ld.shared.f32 	%f15, [%r6+4];
	ld.shared.f32 	%f16, [%r9+128];
	fma.rn.f32 	%f17, %f15, %f16, %f14;
	ld.shared.f32 	%f18, [%r6+8];
	ld.shared.f32 	%f19, [%r9+256];
	fma.rn.f32 	%f20, %f18, %f19, %f17;
	ld.shared.f32 	%f21, [%r6+12];
	ld.shared.f32 	%f22, [%r9+384];
	fma.rn.f32 	%f23, %f21, %f22, %f20;
	ld.shared.f32 	%f24, [%r6+16];
	ld.shared.f32 	%f25, [%r9+512];
	fma.rn.f32 	%f26, %f24, %f25, %f23;
	ld.shared.f32 	%f27, [%r6+20];
	ld.shared.f32 	%f28, [%r9+640];
	fma.rn.f32 	%f29, %f27, %f28, %f26;
	ld.shared.f32 	%f30, [%r6+24];
	ld.shared.f32 	%f31, [%r9+768];
	fma.rn.f32 	%f32, %f30, %f31, %f29;
	ld.shared.f32 	%f33, [%r6+28];
	ld.shared.f32 	%f34, [%r9+896];
	fma.rn.f32 	%f35, %f33, %f34, %f32;
	ld.shared.f32 	%f36, [%r6+32];
	ld.shared.f32 	%f37, [%r9+1024];
	fma.rn.f32 	%f38, %f36, %f37, %f35;
	ld.shared.f32 	%f39, [%r6+36];
	ld.shared.f32 	%f40, [%r9+1152];
	fma.rn.f32 	%f41, %f39, %f40, %f38;
	ld.shared.f32 	%f42, [%r6+40];
	ld.shared.f32 	%f43, [%r9+1280];
	fma.rn.f32 	%f44, %f42, %f43, %f41;
	ld.shared.f32 	%f45, [%r6+44];
	ld.shared.f32 	%f46, [%r9+1408];
	fma.rn.f32 	%f47, %f45, %f46, %f44;
	ld.shared.f32 	%f48, [%r6+48];
	ld.shared.f32 	%f49, [%r9+1536];
	fma.rn.f32 	%f50, %f48, %f49, %f47;
	ld.shared.f32 	%f51, [%r6+52];
	ld.shared.f32 	%f52, [%r9+1664];
	fma.rn.f32 	%f53, %f51, %f52, %f50;
	ld.shared.f32 	%f54, [%r6+56];
	ld.shared.f32 	%f55, [%r9+1792];
	fma.rn.f32 	%f56, %f54, %f55, %f53;
	ld.shared.f32 	%f57, [%r6+60];
	ld.shared.f32 	%f58, [%r9+1920];
	fma.rn.f32 	%f59, %f57, %f58, %f56;
	ld.shared.f32 	%f60, [%r6+64];
	ld.shared.f32 	%f61, [%r9+2048];
	fma.rn.f32 	%f62, %f60, %f61, %f59;
	ld.shared.f32 	%f63, [%r6+68];
	ld.shared.f32 	%f64, [%r9+2176];
	fma.rn.f32 	%f65, %f63, %f64, %f62;
	ld.shared.f32 	%f66, [%r6+72];
	ld.shared.f32 	%f67, [%r9+2304];
	fma.rn.f32 	%f68, %f66, %f67, %f65;
	ld.shared.f32 	%f69, [%r6+76];
	ld.shared.f32 	%f70, [%r9+2432];
	fma.rn.f32 	%f71, %f69, %f70, %f68;
	ld.shared.f32 	%f72, [%r6+80];
	ld.shared.f32 	%f73, [%r9+2560];
	fma.rn.f32 	%f74, %f72, %f73, %f71;
	ld.shared.f32 	%f75, [%r6+84];
	ld.shared.f32 	%f76, [%r9+2688];
	fma.rn.f32 	%f77, %f75, %f76, %f74;
	ld.shared.f32 	%f78, [%r6+88];
	ld.shared.f32 	%f79, [%r9+2816];
	fma.rn.f32 	%f80, %f78, %f79, %f77;
	ld.shared.f32 	%f81, [%r6+92];
	ld.shared.f32 	%f82, [%r9+2944];
	fma.rn.f32 	%f83, %f81, %f82, %f80;
	ld.shared.f32 	%f84, [%r6+96];
	ld.shared.f32 	%f85, [%r9+3072];
	fma.rn.f32 	%f86, %f84, %f85, %f83;
	ld.shared.f32 	%f87, [%r6+100];
	ld.shared.f32 	%f88, [%r9+3200];
	fma.rn.f32 	%f89, %f87, %f88, %f86;
	ld.shared.f32 	%f90, [%r6+104];
	ld.shared.f32 	%f91, [%r9+3328];
	fma.rn.f32 	%f92, %f90, %f91, %f89;
	ld.shared.f32 	%f93, [%r6+108];
	ld.shared.f32 	%f94, [%r9+3456];
	fma.rn.f32 	%f95, %f93, %f94, %f92;
	ld.shared.f32 	%f96, [%r6+112];
	ld.shared.f32 	%f97, [%r9+3584];
	fma.rn.f32 	%f98, %f96, %f97, %f95;
	ld.shared.f32 	%f99, [%r6+116];
	ld.shared.f32 	%f100, [%r9+3712];
	fma.rn.f32 	%f101, %f99, %f100, %f98;
	ld.shared.f32 	%f102, [%r6+120];
	ld.shared.f32 	%f103, [%r9+3840];
	fma.rn.f32 	%f104, %f102, %f103, %f101;
	ld.shared.f32 	%f105, [%r6+124];
	ld.shared.f32 	%f106, [%r9+3968];
	fma.rn.f32 	%f110, %f105, %f106, %f104;
	bar.sync 	0;
	add.s32 	%r42, %r42, 1;
	setp.ne.s32 	%p6, %r42, 0;
	add.s32 	%r41, %r41, %r12;
	add.s32 	%r40, %r40, 32;
	add.s32 	%r39, %r39, 32;
	add.s32 	%r38, %r38, 32;
	@%p6 bra 	$L__BB0_2;
$L__BB0_7:
	max.s32 	%r36, %r2, %r5;
	setp.ge.s32 	%p7, %r36, %r24;
	@%p7 bra 	$L__BB0_9;
	mad.lo.s32 	%r37, %r24, %r2, %r5;
	cvta.to.global.u64 	%rd10, %rd6;
	mul.wide.s32 	%rd11, %r37, 4;
	add.s64 	%rd12, %rd10, %rd11;
	st.global.f32 	[%rd12], %f110;
$L__BB0_9:
	ret;

}


// ===== COMPILED SASS (sm_100) =====

	.target	sm_100

	.elftype	@"ET_EXEC"


//--------------------- .note.nv.tkinfo           --------------------------
	.section	.note.nv.tkinfo,"",@"SHT_NOTE"
	.sectionflags	@"SHF_NOTE_NV_TKINFO"
	.tkinfo
        /*0018*/ 	.word	0x00000002
        /*0030*/ 	.string	""
        /*0030*/ 	.string	"ptxas"
        /*0030*/ 	.string	"Cuda compilation tools, release 13.0, V13.0.88"
        /*0030*/ 	.string	"Build cuda_13.0.r13.0/compiler.36424714_0"
        /*0030*/ 	.string	"-arch sm_100 -m 64 "



//--------------------- .note.nv.cuinfo           --------------------------
	.section	.note.nv.cuinfo,"",@"SHT_NOTE"
	.sectionflags	@"SHF_NOTE_NV_CUINFO"
        /*0018*/ 	.short	0x0002
        /*001a*/ 	.short	0x0064
        /*001c*/ 	.short	0x0082
	.zero		2


//--------------------- .nv.info                  --------------------------
	.section	.nv.info,"",@"SHT_CUDA_INFO"
	.align	4


	//----- nvinfo : EIATTR_REGCOUNT
	.align		4
        /*0000*/ 	.byte	0x04, 0x2f
        /*0002*/ 	.short	(.L_1 - .L_0)
	.align		4
.L_0:
        /*0004*/ 	.word	index@(_Z11matmul_tilePKfS0_Pfi)
        /*0008*/ 	.word	0x00000020


	//----- nvinfo : EIATTR_FRAME_SIZE
	.align		4
.L_1:
        /*000c*/ 	.byte	0x04, 0x11
        /*000e*/ 	.short	(.L_3 - .L_2)
	.align		4
.L_2:
        /*0010*/ 	.word	index@(_Z11matmul_tilePKfS0_Pfi)
        /*0014*/ 	.word	0x00000000


	//----- nvinfo : EIATTR_MIN_STACK_SIZE
	.align		4
.L_3:
        /*0018*/ 	.byte	0x04, 0x12
        /*001a*/ 	.short	(.L_5 - .L_4)
	.align		4
.L_4:
        /*001c*/ 	.word	index@(_Z11matmul_tilePKfS0_Pfi)
        /*0020*/ 	.word	0x00000000
.L_5:


//--------------------- .nv.compat                --------------------------
	.section	.nv.compat,"",@"SHT_CUDA_COMPAT_INFO"
	.align	4
        /*0000*/ 	.byte	0x02, 0x09, 0x00, 0x00, 0x02, 0x02, 0x01, 0x00, 0x02, 0x05, 0x05, 0x00, 0x03, 0x07, 0x01, 0x01
        /*0010*/ 	.byte	0x02, 0x03, 0x00, 0x00, 0x02, 0x06, 0x01, 0x00, 0x04, 0x0b, 0x08, 0x00, 0x09, 0x00, 0x00, 0x00
        /*0020*/ 	.byte	0x00, 0x00, 0x00, 0x00


//--------------------- .nv.info._Z11matmul_tilePKfS0_Pfi --------------------------
	.section	.nv.info._Z11matmul_tilePKfS0_Pfi,"",@"SHT_CUDA_INFO"
	.sectionflags	@""
	.align	4


	//----- nvinfo : EIATTR_CUDA_API_VERSION
	.align		4
        /*0000*/ 	.byte	0x04, 0x37
        /*0002*/ 	.short	(.L_7 - .L_6)
.L_6:
        /*0004*/ 	.word	0x00000082


	//----- nvinfo : EIATTR_KPARAM_INFO
	.align		4
.L_7:
        /*0008*/ 	.byte	0x04, 0x17
        /*000a*/ 	.short	(.L_9 - .L_8)
.L_8:
        /*000c*/ 	.word	0x00000000
        /*0010*/ 	.short	0x0003
        /*0012*/ 	.short	0x0018
        /*0014*/ 	.byte	0x00, 0xf0, 0x11, 0x00


	//----- nvinfo : EIATTR_KPARAM_INFO
	.align		4
.L_9:
        /*0018*/ 	.byte	0x04, 0x17
        /*001a*/ 	.short	(.L_11 - .L_10)
.L_10:
        /*001c*/ 	.word	0x00000000
        /*0020*/ 	.short	0x0002
        /*0022*/ 	.short	0x0010
        /*0024*/ 	.byte	0x00, 0xf5, 0x21, 0x00


	//----- nvinfo : EIATTR_KPARAM_INFO
	.align		4
.L_11:
        /*0028*/ 	.byte	0x04, 0x17
        /*002a*/ 	.short	(.L_13 - .L_12)
.L_12:
        /*002c*/ 	.word	0x00000000
        /*0030*/ 	.short	0x0001
        /*0032*/ 	.short	0x0008
        /*0034*/ 	.byte	0x00, 0xf5, 0x21, 0x00


	//----- nvinfo : EIATTR_KPARAM_INFO
	.align		4
.L_13:
        /*0038*/ 	.byte	0x04, 0x17
        /*003a*/ 	.short	(.L_15 - .L_14)
.L_14:
        /*003c*/ 	.word	0x00000000
        /*0040*/ 	.short	0x0000
        /*0042*/ 	.short	0x0000
        /*0044*/ 	.byte	0x00, 0xf5, 0x21, 0x00


	//----- nvinfo : EIATTR_SPARSE_MMA_MASK
	.align		4
.L_15:
        /*0048*/ 	.byte	0x03, 0x50
        /*004a*/ 	.short	0x0000


	//----- nvinfo : EIATTR_MAXREG_COUNT
	.align		4
        /*004c*/ 	.byte	0x03, 0x1b
        /*004e*/ 	.short	0x00ff


	//----- nvinfo : EIATTR_NUM_BARRIERS
	.align		4
        /*0050*/ 	.byte	0x02, 0x4c
        /*0052*/ 	.byte	0x01
	.zero		1


	//----- nvinfo : EIATTR_MERCURY_ISA_VERSION
	.align		4
        /*0054*/ 	.byte	0x03, 0x5f
        /*0056*/ 	.short	0x0101


	//----- nvinfo : EIATTR_VRC_CTA_INIT_COUNT
	.align		4
        /*0058*/ 	.byte	0x02, 0x4a
	.zero		1
	.zero		1


	//----- nvinfo : EIATTR_EXIT_INSTR_OFFSETS
	.align		4
        /*005c*/ 	.byte	0x04, 0x1c
        /*005e*/ 	.short	(.L_17 - .L_16)


	//   ....[0]....
.L_16:
        /*0060*/ 	.word	0x00000800


	//   ....[1]....
        /*0064*/ 	.word	0x00000850


	//----- nvinfo : EIATTR_CBANK_PARAM_SIZE
	.align		4
.L_17:
        /*0068*/ 	.byte	0x03, 0x19
        /*006a*/ 	.short	0x001c


	//----- nvinfo : EIATTR_PARAM_CBANK
	.align		4
        /*006c*/ 	.byte	0x04, 0x0a
        /*006e*/ 	.short	(.L_19 - .L_18)
	.align		4
.L_18:
        /*0070*/ 	.word	index@(.nv.constant0._Z11matmul_tilePKfS0_Pfi)
        /*0074*/ 	.short	0x0380
        /*0076*/ 	.short	0x001c


	//----- nvinfo : EIATTR_SW_WAR
	.align		4
.L_19:
        /*0078*/ 	.byte	0x04, 0x36
        /*007a*/ 	.short	(.L_21 - .L_20)
.L_20:
        /*007c*/ 	.word	0x00000008
.L_21:


//--------------------- .nv.callgraph             --------------------------
	.section	.nv.callgraph,"",@"SHT_CUDA_CALLGRAPH"
	.align	4
	.sectionentsize	8
	.align		4
        /*0000*/ 	.word	0x00000000
	.align		4
        /*0004*/ 	.word	0xffffffff
	.align		4
        /*0008*/ 	.word	0x00000000
	.align		4
        /*000c*/ 	.word	0xfffffffe
	.align		4
        /*0010*/ 	.word	0x00000000
	.align		4
        /*0014*/ 	.word	0xfffffffd
	.align		4
        /*0018*/ 	.word	0x00000000
	.align		4
        /*001c*/ 	.word	0xfffffffc


//--------------------- .text._Z11matmul_tilePKfS0_Pfi --------------------------
	.section	.text._Z11matmul_tilePKfS0_Pfi,"ax",@progbits
	.align	128
        .global         _Z11matmul_tilePKfS0_Pfi
        .type           _Z11matmul_tilePKfS0_Pfi,@function
        .size           _Z11matmul_tilePKfS0_Pfi,(.L_x_3 - _Z11matmul_tilePKfS0_Pfi)
        .other          _Z11matmul_tilePKfS0_Pfi,@"STO_CUDA_ENTRY STV_DEFAULT"
_Z11matmul_tilePKfS0_Pfi:
.text._Z11matmul_tilePKfS0_Pfi:
[----:B------:R-:W-:Y:S01]  /*0000*/  LDC R1, c[0x0][0x37c] ;  /* 0x0000df00ff017b82 */ /* 0x000fe20000000800 */
[----:B------:R-:W0:Y:S01]  /*0010*/  LDCU UR4, c[0x0][0x398] ;  /* 0x00007300ff0477ac */ /* 0x000e220008000800 */
[----:B------:R-:W1:Y:S01]  /*0020*/  S2R R20, SR_CTAID.Y ;  /* 0x0000000000147919 */ /* 0x000e620000002600 */
[----:B------:R-:W-:Y:S01]  /*0030*/  HFMA2 R25, -RZ, RZ, 0, 0 ;  /* 0x00000000ff197431 */ /* 0x000fe200000001ff */
[----:B------:R-:W2:Y:S01]  /*0040*/  LDCU.64 UR8, c[0x0][0x358] ;  /* 0x00006b00ff0877ac */ /* 0x000ea20008000a00 */
[----:B------:R-:W1:Y:S01]  /*0050*/  S2R R18, SR_TID.Y ;  /* 0x0000000000127919 */ /* 0x000e620000002200 */
[----:B------:R-:W3:Y:S01]  /*0060*/  S2R R4, SR_CTAID.X ;  /* 0x0000000000047919 */ /* 0x000ee20000002500 */
[----:B------:R-:W3:Y:S01]  /*0070*/  S2R R19, SR_TID.X ;  /* 0x0000000000137919 */ /* 0x000ee20000002100 */
[----:B0-----:R-:W-:-:S04]  /*0080*/  MOV R6, UR4 ;  /* 0x0000000400067c02 */ /* 0x001fc80008000f00 */
[----:B------:R-:W-:Y:S02]  /*0090*/  ISETP.GE.AND P0, PT, R6, 0x1, PT ;  /* 0x000000010600780c */ /* 0x000fe40003f06270 */
[----:B-1----:R-:W-:Y:S02]  /*00a0*/  LEA R20, R20, R18, 0x5 ;  /* 0x0000001214147211 */ /* 0x002fe400078e28ff */
[----:B---3--:R-:W-:-:S09]  /*00b0*/  LEA R21, R4, R19, 0x5 ;  /* 0x0000001304157211 */ /* 0x008fd200078e28ff */
[----:B--2---:R-:W-:Y:S05]  /*00c0*/  @!P0 BRA `(.L_x_0) ;  /* 0x0000000400c48947 */ /* 0x004fea0003800000 */
[----:B------:R-:W0:Y:S01]  /*00d0*/  S2UR UR6, SR_CgaCtaId ;  /* 0x00000000000679c3 */ /* 0x000e220000008800 */
[----:B------:R-:W-:Y:S01]  /*00e0*/  UMOV UR4, 0x400 ;  /* 0x0000040000047882 */ /* 0x000fe20000000000 */
[----:B------:R-:W-:Y:S01]  /*00f0*/  IADD3 R2, PT, PT, R6, 0x1f, RZ ;  /* 0x0000001f06027810 */ /* 0x000fe20007ffe0ff */
[----:B------:R-:W-:Y:S01]  /*0100*/  UIADD3 UR5, UPT, UPT, UR4, 0x1000, URZ ;  /* 0x0000100004057890 */ /* 0x000fe2000fffe0ff */
[-CC-:B------:R-:W-:Y:S01]  /*0110*/  IMAD R17, R18, R6.reuse, R19.reuse ;  /* 0x0000000612117224 */ /* 0x180fe200078e0213 */
[----:B------:R-:W-:Y:S01]  /*0120*/  MOV R25, RZ ;  /* 0x000000ff00197202 */ /* 0x000fe20000000f00 */
[----:B------:R-:W-:Y:S01]  /*0130*/  IMAD R7, R20, R6, R19 ;  /* 0x0000000614077224 */ /* 0x000fe200078e0213 */
[----:B------:R-:W-:Y:S01]  /*0140*/  SHF.R.U32.HI R2, RZ, 0x5, R2 ;  /* 0x00000005ff027819 */ /* 0x000fe20000011602 */
[----:B------:R-:W1:Y:S01]  /*0150*/  LDC R0, c[0x0][0x398] ;  /* 0x0000e600ff007b82 */ /* 0x000e620000000800 */
[----:B------:R-:W-:Y:S02]  /*0160*/  LEA R17, R4, R17, 0x5 ;  /* 0x0000001104117211 */ /* 0x000fe400078e28ff */
[----:B------:R-:W-:-:S05]  /*0170*/  IADD3 R16, PT, PT, -R2, RZ, RZ ;  /* 0x000000ff02107210 */ /* 0x000fca0007ffe1ff */
[----:B------:R-:W2:Y:S01]  /*0180*/  LDC.64 R22, c[0x0][0x380] ;  /* 0x0000e000ff167b82 */ /* 0x000ea20000000a00 */
[----:B0-----:R-:W-:Y:S02]  /*0190*/  ULEA UR4, UR6, UR4, 0x18 ;  /* 0x0000000406047291 */ /* 0x001fe4000f8ec0ff */
[----:B------:R-:W-:-:S04]  /*01a0*/  ULEA UR5, UR6, UR5, 0x18 ;  /* 0x0000000506057291 */ /* 0x000fc8000f8ec0ff */
[C---:B------:R-:W-:Y:S02]  /*01b0*/  LEA R5, R18.reuse, UR4, 0x7 ;  /* 0x0000000412057c11 */ /* 0x040fe4000f8e38ff */
[C---:B------:R-:W-:Y:S02]  /*01c0*/  LEA R3, R19.reuse, UR5, 0x2 ;  /* 0x0000000513037c11 */ /* 0x040fe4000f8e10ff */
[----:B------:R-:W-:Y:S02]  /*01d0*/  LEA R4, R19, R5, 0x2 ;  /* 0x0000000513047211 */ /* 0x000fe400078e10ff */
[----:B------:R-:W-:-:S07]  /*01e0*/  LEA R2, R18, R3, 0x7 ;  /* 0x0000000312027211 */ /* 0x000fce00078e38ff */
.L_x_1:
[----:B-1----:R-:W-:Y:S01]  /*01f0*/  MOV R6, R0 ;  /* 0x0000000000067202 */ /* 0x002fe20000000f00 */
[----:B------:R-:W-:Y:S01]  /*0200*/  HFMA2 R29, -RZ, RZ, 0, 0 ;  /* 0x00000000ff1d7431 */ /* 0x000fe200000001ff */
[----:B------:R-:W-:Y:S02]  /*0210*/  VIMNMX R9, PT, PT, R21, R18, !PT ;  /* 0x0000001215097248 */ /* 0x000fe40007fe0100 */
[-C--:B------:R-:W-:Y:S02]  /*0220*/  ISETP.GE.AND P0, PT, R19, R6.reuse, PT ;  /* 0x000000061300720c */ /* 0x080fe40003f06270 */
[-C--:B------:R-:W-:Y:S01]  /*0230*/  ISETP.GE.AND P1, PT, R9, R6.reuse, PT ;  /* 0x000000060900720c */ /* 0x080fe20003f26270 */
[----:B--2---:R-:W-:Y:S01]  /*0240*/  IMAD.WIDE R8, R7, 0x4, R22 ;  /* 0x0000000407087825 */ /* 0x004fe200078e0216 */
[----:B------:R-:W-:Y:S02]  /*0250*/  ISETP.GE.U32.OR P0, PT, R20, R6, P0 ;  /* 0x000000061400720c */ /* 0x000fe40000706470 */
[----:B------:R-:W-:-:S09]  /*0260*/  MOV R24, RZ ;  /* 0x000000ff00187202 */ /* 0x000fd20000000f00 */
[----:B------:R-:W0:Y:S02]  /*0270*/  @!P1 LDC.64 R10, c[0x0][0x388] ;  /* 0x0000e200ff0a9b82 */ /* 0x000e240000000a00 */
[----:B------:R-:W2:Y:S01]  /*0280*/  @!P0 LDG.E R29, desc[UR8][R8.64] ;  /* 0x00000008081d8981 */ /* 0x000ea2000c1e1900 */
[----:B0-----:R-:W-:-:S05]  /*0290*/  @!P1 IMAD.WIDE R10, R17, 0x4, R10 ;  /* 0x00000004110a9825 */ /* 0x001fca00078e020a */
[----:B------:R-:W3:Y:S04]  /*02a0*/  @!P1 LDG.E R24, desc[UR8][R10.64] ;  /* 0x000000080a189981 */ /* 0x000ee8000c1e1900 */
[----:B--2---:R-:W-:Y:S04]  /*02b0*/  STS [R4], R29 ;  /* 0x0000001d04007388 */ /* 0x004fe80000000800 */
[----:B---3--:R-:W-:Y:S01]  /*02c0*/  STS [R2], R24 ;  /* 0x0000001802007388 */ /* 0x008fe20000000800 */
[----:B------:R-:W-:Y:S06]  /*02d0*/  BAR.SYNC.DEFER_BLOCKING 0x0 ;  /* 0x0000000000007b1d */ /* 0x000fec0000010000 */
[----:B------:R-:W-:Y:S04]  /*02e0*/  LDS R26, [R3] ;  /* 0x00000000031a7984 */ /* 0x000fe80000000800 */
[----:B------:R-:W0:Y:S04]  /*02f0*/  LDS.128 R12, [R5] ;  /* 0x00000000050c7984 */ /* 0x000e280000000c00 */
[----:B------:R-:W1:Y:S04]  /*0300*/  LDS R28, [R3+0x80] ;  /* 0x00008000031c7984 */ /* 0x000e680000000800 */
[----:B------:R-:W2:Y:S04]  /*0310*/  LDS R27, [R3+0x100] ;  /* 0x00010000031b7984 */ /* 0x000ea80000000800 */
[----:B------:R-:W-:Y:S04]  /*0320*/  LDS.128 R8, [R5+0x10] ;  /* 0x0000100005087984 */ /* 0x000fe80000000c00 */
[----:B------:R-:W-:Y:S01]  /*0330*/  LDS R24, [R3+0x280] ;  /* 0x0002800003187984 */ /* 0x000fe20000000800 */
[----:B0-----:R-:W-:-:S03]  /*0340*/  FFMA R26, R12, R26, R25 ;  /* 0x0000001a0c1a7223 */ /* 0x001fc60000000019 */
[----:B------:R-:W0:Y:S01]  /*0350*/  LDS R12, [R3+0x180] ;  /* 0x00018000030c7984 */ /* 0x000e220000000800 */
[----:B-1----:R-:W-:-:S03]  /*0360*/  FFMA R26, R28, R13, R26 ;  /* 0x0000000d1c1a7223 */ /* 0x002fc6000000001a */
[----:B------:R-:W1:Y:S01]  /*0370*/  LDS R13, [R3+0x200] ;  /* 0x00020000030d7984 */ /* 0x000e620000000800 */
[----:B--2---:R-:W-:-:S03]  /*0380*/  FFMA R27, R27, R14, R26 ;  /* 0x0000000e1b1b7223 */ /* 0x004fc6000000001a */
[----:B------:R-:W2:Y:S01]  /*0390*/  LDS R25, [R3+0x300] ;  /* 0x0003000003197984 */ /* 0x000ea20000000800 */
[----:B0-----:R-:W-:-:S03]  /*03a0*/  FFMA R15, R12, R15, R27 ;  /* 0x0000000f0c0f7223 */ /* 0x001fc6000000001b */
[----:B------:R-:W-:Y:S01]  /*03b0*/  LDS R27, [R3+0x400] ;  /* 0x00040000031b7984 */ /* 0x000fe20000000800 */
[----:B-1----:R-:W-:-:S03]  /*03c0*/  FFMA R13, R8, R13, R15 ;  /* 0x0000000d080d7223 */ /* 0x002fc6000000000f */
[----:B------:R-:W0:Y:S01]  /*03d0*/  LDS R8, [R3+0x380] ;  /* 0x0003800003087984 */ /* 0x000e220000000800 */
[----:B------:R-:W-:-:S03]  /*03e0*/  FFMA R26, R24, R9, R13 ;  /* 0x00000009181a7223 */ /* 0x000fc6000000000d */
[----:B------:R-:W1:Y:S04]  /*03f0*/  LDS.128 R12, [R5+0x20] ;  /* 0x00002000050c7984 */ /* 0x000e680000000c00 */
[----:B------:R-:W3:Y:S01]  /*0400*/  LDS R24, [R3+0x480] ;  /* 0x0004800003187984 */ /* 0x000ee20000000800 */
[----:B--2---:R-:W-:-:S03]  /*0410*/  FFMA R9, R25, R10, R26 ;  /* 0x0000000a19097223 */ /* 0x004fc6000000001a */
[----:B------:R-:W2:Y:S01]  /*0420*/  LDS R25, [R3+0x500] ;  /* 0x0005000003197984 */ /* 0x000ea20000000800 */
[----:B0-----:R-:W-:-:S04]  /*0430*/  FFMA R9, R8, R11, R9 ;  /* 0x0000000b08097223 */ /* 0x001fc80000000009 */
[----:B-1----:R-:W-:Y:S02]  /*0440*/  FFMA R9, R12, R27, R9 ;  /* 0x0000001b0c097223 */ /* 0x002fe40000000009 */
[----:B------:R-:W0:Y:S02]  /*0450*/  LDS R12, [R3+0x580] ;  /* 0x00058000030c7984 */ /* 0x000e240000000800 */
[----:B---3--:R-:W-:Y:S02]  /*0460*/  FFMA R26, R24, R13, R9 ;  /* 0x0000000d181a7223 */ /* 0x008fe40000000009 */
[----:B------:R-:W-:Y:S04]  /*0470*/  LDS R27, [R3+0x600] ;  /* 0x00060000031b7984 */ /* 0x000fe80000000800 */
        /* <DEDUP_REMOVED lines=36> */
[----:B------:R-:W1:Y:S01]  /*06c0*/  LDS.128 R8, [R5+0x70] ;  /* 0x0000700005087984 */ /* 0x000e620000000c00 */
[----:B--2---:R-:W-:-:S03]  /*06d0*/  FFMA R25, R25, R14, R24 ;  /* 0x0000000e19197223 */ /* 0x004fc60000000018 */
[----:B------:R-:W2:Y:S04]  /*06e0*/  LDS R27, [R3+0xe80] ;  /* 0x000e8000031b7984 */ /* 0x000ea80000000800 */
[----:B------:R-:W3:Y:S04]  /*06f0*/  LDS R24, [R3+0xf00] ;  /* 0x000f000003187984 */ /* 0x000ee80000000800 */
[----:B------:R-:W4:Y:S01]  /*0700*/  LDS R14, [R3+0xf80] ;  /* 0x000f8000030e7984 */ /* 0x000f220000000800 */
[----:B------:R-:W-:Y:S01]  /*0710*/  IADD3 R16, PT, PT, R16, 0x1, RZ ;  /* 0x0000000110107810 */ /* 0x000fe20007ffe0ff */
[----:B------:R-:W-:Y:S03]  /*0720*/  BAR.SYNC.DEFER_BLOCKING 0x0 ;  /* 0x0000000000007b1d */ /* 0x000fe60000010000 */
[----:B------:R-:W-:Y:S01]  /*0730*/  ISETP.NE.AND P0, PT, R16, RZ, PT ;  /* 0x000000ff1000720c */ /* 0x000fe20003f05270 */
[----:B0-----:R-:W-:-:S04]  /*0740*/  FFMA R15, R12, R15, R25 ;  /* 0x0000000f0c0f7223 */ /* 0x001fc80000000019 */
[----:B-1----:R-:W-:-:S04]  /*0750*/  FFMA R8, R8, R13, R15 ;  /* 0x0000000d08087223 */ /* 0x002fc8000000000f */
[----:B--2---:R-:W-:-:S04]  /*0760*/  FFMA R9, R27, R9, R8 ;  /* 0x000000091b097223 */ /* 0x004fc80000000008 */
[----:B---3--:R-:W-:Y:S01]  /*0770*/  FFMA R9, R24, R10, R9 ;  /* 0x0000000a18097223 */ /* 0x008fe20000000009 */
[----:B------:R-:W-:Y:S02]  /*0780*/  IADD3 R18, PT, PT, R18, 0x20, RZ ;  /* 0x0000002012127810 */ /* 0x000fe40007ffe0ff */
[----:B------:R-:W-:Y:S01]  /*0790*/  IADD3 R7, PT, PT, R7, 0x20, RZ ;  /* 0x0000002007077810 */ /* 0x000fe20007ffe0ff */
[----:B----4-:R-:W-:Y:S01]  /*07a0*/  FFMA R25, R14, R11, R9 ;  /* 0x0000000b0e197223 */ /* 0x010fe20000000009 */
[----:B------:R-:W-:Y:S02]  /*07b0*/  IADD3 R19, PT, PT, R19, 0x20, RZ ;  /* 0x0000002013137810 */ /* 0x000fe40007ffe0ff */
[----:B------:R-:W-:Y:S01]  /*07c0*/  LEA R17, R6, R17, 0x5 ;  /* 0x0000001106117211 */ /* 0x000fe200078e28ff */
[----:B------:R-:W-:Y:S06]  /*07d0*/  @P0 BRA `(.L_x_1) ;  /* 0xfffffff800840947 */ /* 0x000fec000383ffff */
.L_x_0:
[----:B------:R-:W-:-:S04]  /*07e0*/  VIMNMX R3, PT, PT, R20, R21, !PT ;  /* 0x0000001514037248 */ /* 0x000fc80007fe0100 */
[----:B------:R-:W-:-:S13]  /*07f0*/  ISETP.GE.AND P0, PT, R3, R6, PT ;  /* 0x000000060300720c */ /* 0x000fda0003f06270 */
[----:B------:R-:W-:Y:S05]  /*0800*/  @P0 EXIT ;  /* 0x000000000000094d */ /* 0x000fea0003800000 */
[----:B------:R-:W0:Y:S01]  /*0810*/  LDC.64 R2, c[0x0][0x390] ;  /* 0x0000e400ff027b82 */ /* 0x000e220000000a00 */
[----:B------:R-:W-:-:S04]  /*0820*/  IMAD R21, R20, R6, R21 ;  /* 0x0000000614157224 */ /* 0x000fc800078e0215 */
[----:B0-----:R-:W-:-:S05]  /*0830*/  IMAD.WIDE R2, R21, 0x4, R2 ;  /* 0x0000000415027825 */ /* 0x001fca00078e0202 */
[----:B------:R-:W-:Y:S01]  /*0840*/  STG.E desc[UR8][R2.64], R25 ;  /* 0x0000001902007986 */ /* 0x000fe2000c101908 */
[----:B------:R-:W-:Y:S05]  /*0850*/  EXIT ;  /* 0x000000000000794d */ /* 0x000fea0003800000 */
.L_x_2:
[----:B------:R-:W-:-:S00]  /*0860*/  BRA `(.L_x_2) ;  /* 0xfffffffc00fc7947 */ /* 0x000fc0000383ffff */
[----:B------:R-:W-:-:S00]  /*0870*/  NOP ;  /* 0x0000000000007918 */ /* 0x000fc00000000000 */
        /* <DEDUP_REMOVED lines=8> */
.L_x_3:


//--------------------- .nv.shared._Z11matmul_tilePKfS0_Pfi --------------------------
	.section	.nv.shared._Z11matmul_tilePKfS0_Pfi,"aw",@nobits
	.sectionflags	@""
	.align	4
.nv.shared._Z11matmul_tilePKfS0_Pfi:
	.zero		9216


//--------------------- .nv.shared.reserved.0     --------------------------
	.section	.nv.shared.reserved.0,"aw",@nobits
	.weak		__nv_reservedSMEM_offset_0_alias
	.size		__nv_reservedSMEM_offset_0_alias, 0, 64
	.other		__nv_reservedSMEM_offset_0_alias,@"STO_CUDA_RESERVED_SHARED STV_DEFAULT"
__nv_reservedSMEM_offset_0_alias:
	.zero		0
	.zero		64


//--------------------- .nv.constant0._Z11matmul_tilePKfS0_Pfi --------------------------
	.section	.nv.constant0._Z11matmul_tilePKfS0_Pfi,"a",@progbits
	.sectionflags	@""
	.align	4
.nv.constant0._Z11matmul_tilePKfS0_Pfi:
	.zero		924


//--------------------- SYMBOLS --------------------------

	.type		.nv.reservedSmem.offset0,@object
	.size		.nv.reservedSmem.offset0,0x4
	.type		.nv.reservedSmem.cap,@object
	.size		.nv.reservedSmem.cap,0x4
